//
// Generated by NVIDIA NVVM Compiler
//
// Compiler Build ID: CL-36424714
// Cuda compilation tools, release 13.0, V13.0.88
// Based on NVVM 20.0.0
//

.version 9.0
.target sm_100
.address_size 64

	// .globl	_Z11mmul_doublePKdS0_Pdi

.visible .entry _Z11mmul_doublePKdS0_Pdi(
	.param .u64 .ptr .align 1 _Z11mmul_doublePKdS0_Pdi_param_0,
	.param .u64 .ptr .align 1 _Z11mmul_doublePKdS0_Pdi_param_1,
	.param .u64 .ptr .align 1 _Z11mmul_doublePKdS0_Pdi_param_2,
	.param .u32 _Z11mmul_doublePKdS0_Pdi_param_3
)
{
	.reg .pred 	%p<10>;
	.reg .b32 	%r<43>;
	.reg .b64 	%rd<67>;
	.reg .b64 	%fd<67>;

	ld.param.u64 	%rd14, [_Z11mmul_doublePKdS0_Pdi_param_0];
	ld.param.u64 	%rd15, [_Z11mmul_doublePKdS0_Pdi_param_1];
	ld.param.u32 	%r18, [_Z11mmul_doublePKdS0_Pdi_param_3];
	cvta.to.global.u64 	%rd1, %rd15;
	cvta.to.global.u64 	%rd2, %rd14;
	mov.u32 	%r19, %tid.x;
	mov.u32 	%r20, %ntid.x;
	mov.u32 	%r21, %ctaid.x;
	mad.lo.s32 	%r1, %r20, %r21, %r19;
	mov.u32 	%r22, %tid.y;
	mov.u32 	%r23, %ntid.y;
	mov.u32 	%r24, %ctaid.y;
	mad.lo.s32 	%r25, %r23, %r24, %r22;
	max.s32 	%r26, %r1, %r25;
	setp.ge.s32 	%p1, %r26, %r18;
	@%p1 bra 	$L__BB0_13;
	mul.lo.s32 	%r3, %r18, %r25;
	and.b32  	%r4, %r18, 7;
	setp.lt.u32 	%p2, %r18, 8;
	mov.f64 	%fd66, 0d0000000000000000;
	mov.b32 	%r41, 0;
	@%p2 bra 	$L__BB0_4;
	and.b32  	%r28, %r18, 2147483640;
	neg.s32 	%r39, %r28;
	mul.wide.s32 	%rd16, %r18, 8;
	add.s64 	%rd3, %rd1, %rd16;
	mul.wide.s32 	%rd17, %r18, 16;
	add.s64 	%rd4, %rd1, %rd17;
	mul.wide.s32 	%rd18, %r18, 24;
	add.s64 	%rd5, %rd1, %rd18;
	mul.wide.s32 	%rd19, %r18, 32;
	add.s64 	%rd6, %rd1, %rd19;
	mul.wide.s32 	%rd20, %r18, 40;
	add.s64 	%rd7, %rd1, %rd20;
	mul.wide.s32 	%rd21, %r18, 48;
	add.s64 	%rd8, %rd1, %rd21;
	mul.wide.s32 	%rd22, %r18, 56;
	add.s64 	%rd9, %rd1, %rd22;
	mul.wide.u32 	%rd23, %r3, 8;
	add.s64 	%rd24, %rd23, %rd2;
	add.s64 	%rd66, %rd24, 32;
	mov.f64 	%fd66, 0d0000000000000000;
	mov.u32 	%r38, %r1;
$L__BB0_3:
	.pragma "nounroll";
	and.b32  	%r41, %r18, 2147483640;
	mul.wide.s32 	%rd25, %r38, 8;
	add.s64 	%rd26, %rd3, %rd25;
	add.s64 	%rd27, %rd4, %rd25;
	add.s64 	%rd28, %rd5, %rd25;
	add.s64 	%rd29, %rd6, %rd25;
	add.s64 	%rd30, %rd7, %rd25;
	add.s64 	%rd31, %rd8, %rd25;
	add.s64 	%rd32, %rd9, %rd25;
	add.s64 	%rd33, %rd1, %rd25;
	ld.global.f64 	%fd16, [%rd66+-32];
	ld.global.f64 	%fd17, [%rd33];
	fma.rn.f64 	%fd18, %fd16, %fd17, %fd66;
	ld.global.f64 	%fd19, [%rd66+-24];
	ld.global.f64 	%fd20, [%rd26];
	fma.rn.f64 	%fd21, %fd19, %fd20, %fd18;
	ld.global.f64 	%fd22, [%rd66+-16];
	ld.global.f64 	%fd23, [%rd27];
	fma.rn.f64 	%fd24, %fd22, %fd23, %fd21;
	ld.global.f64 	%fd25, [%rd66+-8];
	ld.global.f64 	%fd26, [%rd28];
	fma.rn.f64 	%fd27, %fd25, %fd26, %fd24;
	ld.global.f64 	%fd28, [%rd66];
	ld.global.f64 	%fd29, [%rd29];
	fma.rn.f64 	%fd30, %fd28, %fd29, %fd27;
	ld.global.f64 	%fd31, [%rd66+8];
	ld.global.f64 	%fd32, [%rd30];
	fma.rn.f64 	%fd33, %fd31, %fd32, %fd30;
	ld.global.f64 	%fd34, [%rd66+16];
	ld.global.f64 	%fd35, [%rd31];
	fma.rn.f64 	%fd36, %fd34, %fd35, %fd33;
	ld.global.f64 	%fd37, [%rd66+24];
	ld.global.f64 	%fd38, [%rd32];
	fma.rn.f64 	%fd66, %fd37, %fd38, %fd36;
	add.s32 	%r39, %r39, 8;
	shl.b32 	%r29, %r18, 3;
	add.s32 	%r38, %r38, %r29;
	add.s64 	%rd66, %rd66, 64;
	setp.ne.s32 	%p3, %r39, 0;
	@%p3 bra 	$L__BB0_3;
$L__BB0_4:
	setp.eq.s32 	%p4, %r4, 0;
	@%p4 bra 	$L__BB0_12;
	and.b32  	%r12, %r18, 3;
	setp.lt.u32 	%p5, %r4, 4;
	@%p5 bra 	$L__BB0_7;
	add.s32 	%r30, %r41, %r3;
	mul.wide.u32 	%rd34, %r30, 8;
	add.s64 	%rd35, %rd2, %rd34;
	ld.global.f64 	%fd40, [%rd35];
	mad.lo.s32 	%r31, %r41, %r18, %r1;
	mul.wide.s32 	%rd36, %r31, 8;
	add.s64 	%rd37, %rd1, %rd36;
	ld.global.f64 	%fd41, [%rd37];
	fma.rn.f64 	%fd42, %fd40, %fd41, %fd66;
	cvt.u64.u32 	%rd38, %r3;
	cvt.u64.u32 	%rd39, %r41;
	add.s64 	%rd40, %rd39, %rd38;
	shl.b64 	%rd41, %rd40, 3;
	add.s64 	%rd42, %rd2, %rd41;
	ld.global.f64 	%fd43, [%rd42+8];
	mul.wide.s32 	%rd43, %r18, 8;
	add.s64 	%rd44, %rd37, %rd43;
	ld.global.f64 	%fd44, [%rd44];
	fma.rn.f64 	%fd45, %fd43, %fd44, %fd42;
	ld.global.f64 	%fd46, [%rd42+16];
	add.s64 	%rd45, %rd44, %rd43;
	ld.global.f64 	%fd47, [%rd45];
	fma.rn.f64 	%fd48, %fd46, %fd47, %fd45;
	ld.global.f64 	%fd49, [%rd42+24];
	add.s64 	%rd46, %rd45, %rd43;
	ld.global.f64 	%fd50, [%rd46];
	fma.rn.f64 	%fd66, %fd49, %fd50, %fd48;
	add.s32 	%r41, %r41, 4;
$L__BB0_7:
	setp.eq.s32 	%p6, %r12, 0;
	@%p6 bra 	$L__BB0_12;
	setp.eq.s32 	%p7, %r12, 1;
	@%p7 bra 	$L__BB0_10;
	add.s32 	%r32, %r41, %r3;
	mul.wide.u32 	%rd47, %r32, 8;
	add.s64 	%rd48, %rd2, %rd47;
	ld.global.f64 	%fd52, [%rd48];
	mad.lo.s32 	%r33, %r41, %r18, %r1;
	mul.wide.s32 	%rd49, %r33, 8;
	add.s64 	%rd50, %rd1, %rd49;
	ld.global.f64 	%fd53, [%rd50];
	fma.rn.f64 	%fd54, %fd52, %fd53, %fd66;
	cvt.u64.u32 	%rd51, %r3;
	cvt.u64.u32 	%rd52, %r41;
	add.s64 	%rd53, %rd52, %rd51;
	shl.b64 	%rd54, %rd53, 3;
	add.s64 	%rd55, %rd2, %rd54;
	ld.global.f64 	%fd55, [%rd55+8];
	mul.wide.s32 	%rd56, %r18, 8;
	add.s64 	%rd57, %rd50, %rd56;
	ld.global.f64 	%fd56, [%rd57];
	fma.rn.f64 	%fd66, %fd55, %fd56, %fd54;
	add.s32 	%r41, %r41, 2;
$L__BB0_10:
	and.b32  	%r34, %r18, 1;
	setp.eq.b32 	%p8, %r34, 1;
	not.pred 	%p9, %p8;
	@%p9 bra 	$L__BB0_12;
	add.s32 	%r35, %r41, %r3;
	mul.wide.u32 	%rd58, %r35, 8;
	add.s64 	%rd59, %rd2, %rd58;
	ld.global.f64 	%fd57, [%rd59];
	mad.lo.s32 	%r36, %r41, %r18, %r1;
	mul.wide.s32 	%rd60, %r36, 8;
	add.s64 	%rd61, %rd1, %rd60;
	ld.global.f64 	%fd58, [%rd61];
	fma.rn.f64 	%fd66, %fd57, %fd58, %fd66;
$L__BB0_12:
	ld.param.u64 	%rd65, [_Z11mmul_doublePKdS0_Pdi_param_2];
	add.s32 	%r37, %r3, %r1;
	cvta.to.global.u64 	%rd62, %rd65;
	mul.wide.s32 	%rd63, %r37, 8;
	add.s64 	%rd64, %rd62, %rd63;
	st.global.f64 	[%rd64], %fd66;
$L__BB0_13:
	ret;

}


// ===== COMPILED SASS (sm_100) =====

	.target	sm_100

	.elftype	@"ET_EXEC"


//--------------------- .note.nv.tkinfo           --------------------------
	.section	.note.nv.tkinfo,"",@"SHT_NOTE"
	.sectionflags	@"SHF_NOTE_NV_TKINFO"
	.tkinfo
        /*0018*/ 	.word	0x00000002
        /*0030*/ 	.string	""
        /*0030*/ 	.string	"ptxas"
        /*0030*/ 	.string	"Cuda compilation tools, release 13.0, V13.0.88"
        /*0030*/ 	.string	"Build cuda_13.0.r13.0/compiler.36424714_0"
        /*0030*/ 	.string	"-arch sm_100 -m 64 "



//--------------------- .note.nv.cuinfo           --------------------------
	.section	.note.nv.cuinfo,"",@"SHT_NOTE"
	.sectionflags	@"SHF_NOTE_NV_CUINFO"
        /*0018*/ 	.short	0x0002
        /*001a*/ 	.short	0x0064
        /*001c*/ 	.short	0x0082
	.zero		2


//--------------------- .nv.info                  --------------------------
	.section	.nv.info,"",@"SHT_CUDA_INFO"
	.align	4


	//----- nvinfo : EIATTR_REGCOUNT
	.align		4
        /*0000*/ 	.byte	0x04, 0x2f
        /*0002*/ 	.short	(.L_1 - .L_0)
	.align		4
.L_0:
        /*0004*/ 	.word	index@(_Z11mmul_doublePKdS0_Pdi)
        /*0008*/ 	.word	0x0000001e


	//----- nvinfo : EIATTR_FRAME_SIZE
	.align		4
.L_1:
        /*000c*/ 	.byte	0x04, 0x11
        /*000e*/ 	.short	(.L_3 - .L_2)
	.align		4
.L_2:
        /*0010*/ 	.word	index@(_Z11mmul_doublePKdS0_Pdi)
        /*0014*/ 	.word	0x00000000


	//----- nvinfo : EIATTR_MIN_STACK_SIZE
	.align		4
.L_3:
        /*0018*/ 	.byte	0x04, 0x12
        /*001a*/ 	.short	(.L_5 - .L_4)
	.align		4
.L_4:
        /*001c*/ 	.word	index@(_Z11mmul_doublePKdS0_Pdi)
        /*0020*/ 	.word	0x00000000
.L_5:


//--------------------- .nv.compat                --------------------------
	.section	.nv.compat,"",@"SHT_CUDA_COMPAT_INFO"
	.align	4
        /*0000*/ 	.byte	0x02, 0x09, 0x00, 0x00, 0x02, 0x02, 0x01, 0x00, 0x02, 0x05, 0x05, 0x00, 0x03, 0x07, 0x01, 0x01
        /*0010*/ 	.byte	0x02, 0x03, 0x00, 0x00, 0x02, 0x06, 0x01, 0x00, 0x04, 0x0b, 0x08, 0x00, 0x01, 0x00, 0x00, 0x00
        /*0020*/ 	.byte	0x00, 0x00, 0x00, 0x00


//--------------------- .nv.info._Z11mmul_doublePKdS0_Pdi --------------------------
	.section	.nv.info._Z11mmul_doublePKdS0_Pdi,"",@"SHT_CUDA_INFO"
	.sectionflags	@""
	.align	4


	//----- nvinfo : EIATTR_CUDA_API_VERSION
	.align		4
        /*0000*/ 	.byte	0x04, 0x37
        /*0002*/ 	.short	(.L_7 - .L_6)
.L_6:
        /*0004*/ 	.word	0x00000082


	//----- nvinfo : EIATTR_KPARAM_INFO
	.align		4
.L_7:
        /*0008*/ 	.byte	0x04, 0x17
        /*000a*/ 	.short	(.L_9 - .L_8)
.L_8:
        /*000c*/ 	.word	0x00000000
        /*0010*/ 	.short	0x0003
        /*0012*/ 	.short	0x0018
        /*0014*/ 	.byte	0x00, 0xf0, 0x11, 0x00


	//----- nvinfo : EIATTR_KPARAM_INFO
	.align		4
.L_9:
        /*0018*/ 	.byte	0x04, 0x17
        /*001a*/ 	.short	(.L_11 - .L_10)
.L_10:
        /*001c*/ 	.word	0x00000000
        /*0020*/ 	.short	0x0002
        /*0022*/ 	.short	0x0010
        /*0024*/ 	.byte	0x00, 0xf5, 0x21, 0x00


	//----- nvinfo : EIATTR_KPARAM_INFO
	.align		4
.L_11:
        /*0028*/ 	.byte	0x04, 0x17
        /*002a*/ 	.short	(.L_13 - .L_12)
.L_12:
        /*002c*/ 	.word	0x00000000
        /*0030*/ 	.short	0x0001
        /*0032*/ 	.short	0x0008
        /*0034*/ 	.byte	0x00, 0xf5, 0x21, 0x00


	//----- nvinfo : EIATTR_KPARAM_INFO
	.align		4
.L_13:
        /*0038*/ 	.byte	0x04, 0x17
        /*003a*/ 	.short	(.L_15 - .L_14)
.L_14:
        /*003c*/ 	.word	0x00000000
        /*0040*/ 	.short	0x0000
        /*0042*/ 	.short	0x0000
        /*0044*/ 	.byte	0x00, 0xf5, 0x21, 0x00


	//----- nvinfo : EIATTR_SPARSE_MMA_MASK
	.align		4
.L_15:
        /*0048*/ 	.byte	0x03, 0x50
        /*004a*/ 	.short	0x0000


	//----- nvinfo : EIATTR_MAXREG_COUNT
	.align		4
        /*004c*/ 	.byte	0x03, 0x1b
        /*004e*/ 	.short	0x00ff


	//----- nvinfo : EIATTR_MERCURY_ISA_VERSION
	.align		4
        /*0050*/ 	.byte	0x03, 0x5f
        /*0052*/ 	.short	0x0101


	//----- nvinfo : EIATTR_VRC_CTA_INIT_COUNT
	.align		4
        /*0054*/ 	.byte	0x02, 0x4a
	.zero		1
	.zero		1


	//----- nvinfo : EIATTR_EXIT_INSTR_OFFSETS
	.align		4
        /*0058*/ 	.byte	0x04, 0x1c
        /*005a*/ 	.short	(.L_17 - .L_16)


	//   ....[0]....
.L_16:
        /*005c*/ 	.word	0x000000c0


	//   ....[1]....
        /*0060*/ 	.word	0x00000ad0


	//----- nvinfo : EIATTR_CBANK_PARAM_SIZE
	.align		4
.L_17:
        /*0064*/ 	.byte	0x03, 0x19
        /*0066*/ 	.short	0x001c


	//----- nvinfo : EIATTR_PARAM_CBANK
	.align		4
        /*0068*/ 	.byte	0x04, 0x0a
        /*006a*/ 	.short	(.L_19 - .L_18)
	.align		4
.L_18:
        /*006c*/ 	.word	index@(.nv.constant0._Z11mmul_doublePKdS0_Pdi)
        /*0070*/ 	.short	0x0380
        /*0072*/ 	.short	0x001c


	//----- nvinfo : EIATTR_SW_WAR
	.align		4
.L_19:
        /*0074*/ 	.byte	0x04, 0x36
        /*0076*/ 	.short	(.L_21 - .L_20)
.L_20:
        /*0078*/ 	.word	0x00000008
.L_21:


//--------------------- .nv.callgraph             --------------------------
	.section	.nv.callgraph,"",@"SHT_CUDA_CALLGRAPH"
	.align	4
	.sectionentsize	8
	.align		4
        /*0000*/ 	.word	0x00000000
	.align		4
        /*0004*/ 	.word	0xffffffff
	.align		4
        /*0008*/ 	.word	0x00000000
	.align		4
        /*000c*/ 	.word	0xfffffffe
	.align		4
        /*0010*/ 	.word	0x00000000
	.align		4
        /*0014*/ 	.word	0xfffffffd
	.align		4
        /*0018*/ 	.word	0x00000000
	.align		4
        /*001c*/ 	.word	0xfffffffc


//--------------------- .text._Z11mmul_doublePKdS0_Pdi --------------------------
	.section	.text._Z11mmul_doublePKdS0_Pdi,"ax",@progbits
	.align	128
        .global         _Z11mmul_doublePKdS0_Pdi
        .type           _Z11mmul_doublePKdS0_Pdi,@function
        .size           _Z11mmul_doublePKdS0_Pdi,(.L_x_5 - _Z11mmul_doublePKdS0_Pdi)
        .other          _Z11mmul_doublePKdS0_Pdi,@"STO_CUDA_ENTRY STV_DEFAULT"
_Z11mmul_doublePKdS0_Pdi:
.text._Z11mmul_doublePKdS0_Pdi:
[----:B------:R-:W-:Y:S01]  /*0000*/  LDC R1, c[0x0][0x37c] ;  /* 0x0000df00ff017b82 */ /* 0x000fe20000000800 */
[----:B------:R-:W0:Y:S01]  /*0010*/  S2R R0, SR_TID.X ;  /* 0x0000000000007919 */ /* 0x000e220000002100 */
[----:B------:R-:W0:Y:S01]  /*0020*/  LDCU UR4, c[0x0][0x360] ;  /* 0x00006c00ff0477ac */ /* 0x000e220008000800 */
[----:B------:R-:W0:Y:S01]  /*0030*/  S2R R3, SR_CTAID.X ;  /* 0x0000000000037919 */ /* 0x000e220000002500 */
[----:B------:R-:W1:Y:S01]  /*0040*/  LDCU UR5, c[0x0][0x364] ;  /* 0x00006c80ff0577ac */ /* 0x000e620008000800 */
[----:B------:R-:W1:Y:S01]  /*0050*/  S2R R21, SR_TID.Y ;  /* 0x0000000000157919 */ /* 0x000e620000002200 */
[----:B------:R-:W2:Y:S01]  /*0060*/  LDCU UR18, c[0x0][0x398] ;  /* 0x00007300ff1277ac */ /* 0x000ea20008000800 */
[----:B------:R-:W1:Y:S01]  /*0070*/  S2R R2, SR_CTAID.Y ;  /* 0x0000000000027919 */ /* 0x000e620000002600 */
[----:B0-----:R-:W-:Y:S02]  /*0080*/  IMAD R0, R3, UR4, R0 ;  /* 0x0000000403007c24 */ /* 0x001fe4000f8e0200 */
[----:B-1----:R-:W-:-:S05]  /*0090*/  IMAD R21, R2, UR5, R21 ;  /* 0x0000000502157c24 */ /* 0x002fca000f8e0215 */
[----:B------:R-:W-:-:S04]  /*00a0*/  VIMNMX R2, PT, PT, R0, R21, !PT ;  /* 0x0000001500027248 */ /* 0x000fc80007fe0100 */
[----:B--2---:R-:W-:-:S13]  /*00b0*/  ISETP.GE.AND P0, PT, R2, UR18, PT ;  /* 0x0000001202007c0c */ /* 0x004fda000bf06270 */
[----:B------:R-:W-:Y:S05]  /*00c0*/  @P0 EXIT ;  /* 0x000000000000094d */ /* 0x000fea0003800000 */
[----:B------:R-:W-:Y:S02]  /*00d0*/  UISETP.GE.U32.AND UP0, UPT, UR18, 0x8, UPT ;  /* 0x000000081200788c */ /* 0x000fe4000bf06070 */
[----:B------:R-:W-:Y:S01]  /*00e0*/  IMAD R21, R21, UR18, RZ ;  /* 0x0000001215157c24 */ /* 0x000fe2000f8e02ff */
[----:B------:R-:W-:Y:S01]  /*00f0*/  CS2R R12, SRZ ;  /* 0x00000000000c7805 */ /* 0x000fe2000001ff00 */
[----:B------:R-:W0:Y:S01]  /*0100*/  LDCU.64 UR16, c[0x0][0x358] ;  /* 0x00006b00ff1077ac */ /* 0x000e220008000a00 */
[----:B------:R-:W-:-:S04]  /*0110*/  UMOV UR4, URZ ;  /* 0x000000ff00047c82 */ /* 0x000fc80008000000 */
[----:B------:R-:W-:Y:S05]  /*0120*/  BRA.U !UP0, `(.L_x_0) ;  /* 0x0000000508147547 */ /* 0x000fea000b800000 */
[----:B------:R-:W1:Y:S01]  /*0130*/  LDCU.128 UR20, c[0x0][0x380] ;  /* 0x00007000ff1477ac */ /* 0x000e620008000c00 */
[----:B------:R-:W-:Y:S01]  /*0140*/  IMAD.MOV.U32 R20, RZ, RZ, R0 ;  /* 0x000000ffff147224 */ /* 0x000fe200078e0000 */
[----:B------:R-:W-:Y:S01]  /*0150*/  CS2R R12, SRZ ;  /* 0x00000000000c7805 */ /* 0x000fe2000001ff00 */
[----:B------:R-:W-:-:S04]  /*0160*/  ULOP3.LUT UR4, UR18, 0x7ffffff8, URZ, 0xc0, !UPT ;  /* 0x7ffffff812047892 */ /* 0x000fc8000f8ec0ff */
[----:B------:R-:W-:Y:S01]  /*0170*/  UIADD3 UR4, UPT, UPT, -UR4, URZ, URZ ;  /* 0x000000ff04047290 */ /* 0x000fe2000fffe1ff */
[----:B-1----:R-:W-:Y:S01]  /*0180*/  MOV R2, UR20 ;  /* 0x0000001400027c02 */ /* 0x002fe20008000f00 */
[----:B------:R-:W-:Y:S01]  /*0190*/  IMAD.U32 R3, RZ, RZ, UR21 ;  /* 0x00000015ff037e24 */ /* 0x000fe2000f8e00ff */
[----:B------:R-:W-:Y:S02]  /*01a0*/  UIMAD.WIDE UR6, UR18, 0x18, UR22 ;  /* 0x00000018120678a5 */ /* 0x000fe4000f8e0216 */
[----:B------:R-:W-:Y:S01]  /*01b0*/  UIMAD.WIDE UR8, UR18, 0x20, UR22 ;  /* 0x00000020120878a5 */ /* 0x000fe2000f8e0216 */
[----:B------:R-:W-:Y:S01]  /*01c0*/  IMAD.WIDE.U32 R2, R21, 0x8, R2 ;  /* 0x0000000815027825 */ /* 0x000fe200078e0002 */
[----:B------:R-:W-:Y:S02]  /*01d0*/  UIMAD.WIDE UR10, UR18, 0x28, UR22 ;  /* 0x00000028120a78a5 */ /* 0x000fe4000f8e0216 */
[----:B------:R-:W-:Y:S01]  /*01e0*/  UIMAD.WIDE UR12, UR18, 0x30, UR22 ;  /* 0x00000030120c78a5 */ /* 0x000fe2000f8e0216 */
[----:B------:R-:W-:Y:S01]  /*01f0*/  IADD3 R8, P0, PT, R2, 0x20, RZ ;  /* 0x0000002002087810 */ /* 0x000fe20007f1e0ff */
[----:B------:R-:W-:-:S03]  /*0200*/  UIMAD.WIDE UR14, UR18, 0x38, UR22 ;  /* 0x00000038120e78a5 */ /* 0x000fc6000f8e0216 */
[----:B------:R-:W-:-:S09]  /*0210*/  IADD3.X R9, PT, PT, RZ, R3, RZ, P0, !PT ;  /* 0x00000003ff097210 */ /* 0x000fd200007fe4ff */
.L_x_1:
[----:B------:R-:W-:Y:S01]  /*0220*/  HFMA2 R23, -RZ, RZ, 0, 4.76837158203125e-07 ;  /* 0x00000008ff177431 */ /* 0x000fe200000001ff */
[----:B------:R-:W-:Y:S01]  /*0230*/  UIMAD.WIDE UR24, UR18, 0x8, UR22 ;  /* 0x00000008121878a5 */ /* 0x000fe2000f8e0216 */
[----:B------:R-:W-:Y:S01]  /*0240*/  IMAD.MOV.U32 R2, RZ, RZ, R8 ;  /* 0x000000ffff027224 */ /* 0x000fe200078e0008 */
[----:B------:R-:W-:Y:S01]  /*0250*/  MOV R3, R9 ;  /* 0x0000000900037202 */ /* 0x000fe20000000f00 */
[----:B------:R-:W-:-:S03]  /*0260*/  UIMAD.WIDE UR20, UR18, 0x10, UR22 ;  /* 0x00000010121478a5 */ /* 0x000fc6000f8e0216 */
[----:B------:R-:W-:Y:S01]  /*0270*/  MOV R19, UR25 ;  /* 0x0000001900137c02 */ /* 0x000fe20008000f00 */
[----:B------:R-:W-:Y:S01]  /*0280*/  IMAD.U32 R18, RZ, RZ, UR24 ;  /* 0x00000018ff127e24 */ /* 0x000fe2000f8e00ff */
[----:B0-----:R-:W2:Y:S01]  /*0290*/  LDG.E.64 R24, desc[UR16][R2.64+-0x20] ;  /* 0xffffe01002187981 */ /* 0x001ea2000c1e1b00 */
[C---:B------:R-:W-:Y:S01]  /*02a0*/  IMAD.WIDE R22, R20.reuse, R23, UR22 ;  /* 0x0000001614167e25 */ /* 0x040fe2000f8e0217 */
[----:B------:R-:W-:Y:S02]  /*02b0*/  MOV R16, UR20 ;  /* 0x0000001400107c02 */ /* 0x000fe40008000f00 */
[----:B------:R-:W3:Y:S01]  /*02c0*/  LDG.E.64 R10, desc[UR16][R2.64+-0x18] ;  /* 0xffffe810020a7981 */ /* 0x000ee2000c1e1b00 */
[----:B------:R-:W-:-:S03]  /*02d0*/  IMAD.WIDE R18, R20, 0x8, R18 ;  /* 0x0000000814127825 */ /* 0x000fc600078e0212 */
[----:B------:R-:W2:Y:S01]  /*02e0*/  LDG.E.64 R22, desc[UR16][R22.64] ;  /* 0x0000001016167981 */ /* 0x000ea2000c1e1b00 */
[----:B------:R-:W-:-:S03]  /*02f0*/  IMAD.U32 R17, RZ, RZ, UR21 ;  /* 0x00000015ff117e24 */ /* 0x000fc6000f8e00ff */
[----:B------:R-:W3:Y:S01]  /*0300*/  LDG.E.64 R18, desc[UR16][R18.64] ;  /* 0x0000001012127981 */ /* 0x000ee2000c1e1b00 */
[----:B------:R-:W-:-:S04]  /*0310*/  IMAD.WIDE R16, R20, 0x8, R16 ;  /* 0x0000000814107825 */ /* 0x000fc800078e0210 */
[----:B------:R-:W-:Y:S01]  /*0320*/  HFMA2 R9, -RZ, RZ, 0, 4.76837158203125e-07 ;  /* 0x00000008ff097431 */ /* 0x000fe200000001ff */
[----:B------:R-:W4:Y:S04]  /*0330*/  LDG.E.64 R14, desc[UR16][R2.64+-0x10] ;  /* 0xfffff010020e7981 */ /* 0x000f28000c1e1b00 */
[----:B------:R-:W4:Y:S01]  /*0340*/  LDG.E.64 R16, desc[UR16][R16.64] ;  /* 0x0000001010107981 */ /* 0x000f22000c1e1b00 */
[----:B------:R-:W-:-:S03]  /*0350*/  IMAD.WIDE R8, R20, R9, UR6 ;  /* 0x0000000614087e25 */ /* 0x000fc6000f8e0209 */
[----:B------:R-:W5:Y:S04]  /*0360*/  LDG.E.64 R6, desc[UR16][R2.64+-0x8] ;  /* 0xfffff81002067981 */ /* 0x000f68000c1e1b00 */
[----:B------:R-:W5:Y:S01]  /*0370*/  LDG.E.64 R8, desc[UR16][R8.64] ;  /* 0x0000001008087981 */ /* 0x000f62000c1e1b00 */
[----:B------:R-:W-:-:S05]  /*0380*/  MOV R5, 0x8 ;  /* 0x0000000800057802 */ /* 0x000fca0000000f00 */
[----:B------:R-:W-:-:S06]  /*0390*/  IMAD.WIDE R4, R20, R5, UR8 ;  /* 0x0000000814047e25 */ /* 0x000fcc000f8e0205 */
[----:B------:R-:W5:Y:S01]  /*03a0*/  LDG.E.64 R4, desc[UR16][R4.64] ;  /* 0x0000001004047981 */ /* 0x000f62000c1e1b00 */
[----:B--2---:R-:W-:Y:S01]  /*03b0*/  DFMA R24, R24, R22, R12 ;  /* 0x000000161818722b */ /* 0x004fe2000000000c */
[----:B------:R-:W-:Y:S02]  /*03c0*/  IMAD.MOV.U32 R23, RZ, RZ, 0x8 ;  /* 0x00000008ff177424 */ /* 0x000fe400078e00ff */
[----:B------:R-:W2:Y:S02]  /*03d0*/  LDG.E.64 R12, desc[UR16][R2.64] ;  /* 0x00000010020c7981 */ /* 0x000ea4000c1e1b00 */
[----:B------:R-:W-:-:S03]  /*03e0*/  IMAD.WIDE R22, R20, R23, UR10 ;  /* 0x0000000a14167e25 */ /* 0x000fc6000f8e0217 */
[----:B---3--:R-:W-:Y:S01]  /*03f0*/  DFMA R18, R10, R18, R24 ;  /* 0x000000120a12722b */ /* 0x008fe20000000018 */
[----:B------:R-:W-:Y:S01]  /*0400*/  MOV R25, 0x8 ;  /* 0x0000000800197802 */ /* 0x000fe20000000f00 */
[----:B------:R-:W3:Y:S04]  /*0410*/  LDG.E.64 R10, desc[UR16][R2.64+0x8] ;  /* 0x00000810020a7981 */ /* 0x000ee8000c1e1b00 */
[----:B------:R-:W3:Y:S01]  /*0420*/  LDG.E.64 R22, desc[UR16][R22.64] ;  /* 0x0000001016167981 */ /* 0x000ee2000c1e1b00 */
[C---:B------:R-:W-:Y:S01]  /*0430*/  IMAD.WIDE R24, R20.reuse, R25, UR12 ;  /* 0x0000000c14187e25 */ /* 0x040fe2000f8e0219 */
[----:B----4-:R-:W-:Y:S01]  /*0440*/  DFMA R16, R14, R16, R18 ;  /* 0x000000100e10722b */ /* 0x010fe20000000012 */
[----:B------:R-:W-:Y:S01]  /*0450*/  MOV R19, 0x8 ;  /* 0x0000000800137802 */ /* 0x000fe20000000f00 */
[----:B------:R-:W4:Y:S04]  /*0460*/  LDG.E.64 R14, desc[UR16][R2.64+0x10] ;  /* 0x00001010020e7981 */ /* 0x000f28000c1e1b00 */
[----:B------:R-:W4:Y:S01]  /*0470*/  LDG.E.64 R24, desc[UR16][R24.64] ;  /* 0x0000001018187981 */ /* 0x000f22000c1e1b00 */
[----:B------:R-:W-:Y:S01]  /*0480*/  IMAD.WIDE R18, R20, R19, UR14 ;  /* 0x0000000e14127e25 */ /* 0x000fe2000f8e0213 */
[----:B-----5:R-:W-:-:S02]  /*0490*/  DFMA R8, R6, R8, R16 ;  /* 0x000000080608722b */ /* 0x020fc40000000010 */
[----:B------:R-:W5:Y:S04]  /*04a0*/  LDG.E.64 R6, desc[UR16][R2.64+0x18] ;  /* 0x0000181002067981 */ /* 0x000f68000c1e1b00 */
[----:B------:R-:W5:Y:S01]  /*04b0*/  LDG.E.64 R18, desc[UR16][R18.64] ;  /* 0x0000001012127981 */ /* 0x000f62000c1e1b00 */
[----:B------:R-:W-:-:S04]  /*04c0*/  UIADD3 UR4, UPT, UPT, UR4, 0x8, URZ ;  /* 0x0000000804047890 */ /* 0x000fc8000fffe0ff */
[----:B------:R-:W-:Y:S01]  /*04d0*/  UISETP.NE.AND UP0, UPT, UR4, URZ, UPT ;  /* 0x000000ff0400728c */ /* 0x000fe2000bf05270 */
[----:B--2---:R-:W-:-:S08]  /*04e0*/  DFMA R4, R12, R4, R8 ;  /* 0x000000040c04722b */ /* 0x004fd00000000008 */
[----:B---3--:R-:W-:-:S08]  /*04f0*/  DFMA R4, R10, R22, R4 ;  /* 0x000000160a04722b */ /* 0x008fd00000000004 */
[----:B----4-:R-:W-:Y:S01]  /*0500*/  DFMA R4, R14, R24, R4 ;  /* 0x000000180e04722b */ /* 0x010fe20000000004 */
[----:B------:R-:W-:-:S07]  /*0510*/  IADD3 R8, P0, PT, R2, 0x40, RZ ;  /* 0x0000004002087810 */ /* 0x000fce0007f1e0ff */
[----:B-----5:R-:W-:Y:S01]  /*0520*/  DFMA R12, R6, R18, R4 ;  /* 0x00000012060c722b */ /* 0x020fe20000000004 */
[----:B------:R-:W-:Y:S01]  /*0530*/  IMAD.U32 R5, RZ, RZ, UR18 ;  /* 0x00000012ff057e24 */ /* 0x000fe2000f8e00ff */
[----:B------:R-:W-:-:S04]  /*0540*/  IADD3.X R9, PT, PT, RZ, R3, RZ, P0, !PT ;  /* 0x00000003ff097210 */ /* 0x000fc800007fe4ff */
[----:B------:R-:W-:Y:S01]  /*0550*/  LEA R20, R5, R20, 0x3 ;  /* 0x0000001405147211 */ /* 0x000fe200078e18ff */
[----:B------:R-:W-:Y:S06]  /*0560*/  BRA.U UP0, `(.L_x_1) ;  /* 0xfffffffd002c7547 */ /* 0x000fec000b83ffff */
[----:B------:R-:W-:-:S12]  /*0570*/  ULOP3.LUT UR4, UR18, 0x7ffffff8, URZ, 0xc0, !UPT ;  /* 0x7ffffff812047892 */ /* 0x000fd8000f8ec0ff */
.L_x_0:
[----:B------:R-:W-:-:S04]  /*0580*/  ULOP3.LUT UR6, UR18, 0x7, URZ, 0xc0, !UPT ;  /* 0x0000000712067892 */ /* 0x000fc8000f8ec0ff */
[----:B------:R-:W-:-:S09]  /*0590*/  UISETP.NE.AND UP0, UPT, UR6, URZ, UPT ;  /* 0x000000ff0600728c */ /* 0x000fd2000bf05270 */
[----:B------:R-:W-:Y:S05]  /*05a0*/  BRA.U !UP0, `(.L_x_2) ;  /* 0x0000000508387547 */ /* 0x000fea000b800000 */
[----:B------:R-:W-:Y:S02]  /*05b0*/  UISETP.GE.U32.AND UP0, UPT, UR6, 0x4, UPT ;  /* 0x000000040600788c */ /* 0x000fe4000bf06070 */
[----:B------:R-:W-:-:S04]  /*05c0*/  ULOP3.LUT UR5, UR18, 0x3, URZ, 0xc0, !UPT ;  /* 0x0000000312057892 */ /* 0x000fc8000f8ec0ff */
[----:B------:R-:W-:-:S03]  /*05d0*/  UISETP.NE.AND UP1, UPT, UR5, URZ, UPT ;  /* 0x000000ff0500728c */ /* 0x000fc6000bf25270 */
[----:B------:R-:W-:Y:S08]  /*05e0*/  BRA.U !UP0, `(.L_x_3) ;  /* 0x00000001087c7547 */ /* 0x000ff0000b800000 */
[----:B------:R-:W1:Y:S01]  /*05f0*/  LDC.64 R10, c[0x0][0x380] ;  /* 0x0000e000ff0a7b82 */ /* 0x000e620000000a00 */
[----:B------:R-:W2:Y:S01]  /*0600*/  LDCU.64 UR6, c[0x0][0x380] ;  /* 0x00007000ff0677ac */ /* 0x000ea20008000a00 */
[----:B------:R-:W-:Y:S01]  /*0610*/  IMAD.U32 R5, RZ, RZ, UR4 ;  /* 0x00000004ff057e24 */ /* 0x000fe2000f8e00ff */
[C---:B------:R-:W-:Y:S01]  /*0620*/  IADD3 R3, PT, PT, R21.reuse, UR4, RZ ;  /* 0x0000000415037c10 */ /* 0x040fe2000fffe0ff */
[----:B------:R-:W-:Y:S01]  /*0630*/  IMAD.U32 R23, RZ, RZ, UR18 ;  /* 0x00000012ff177e24 */ /* 0x000fe2000f8e00ff */
[----:B------:R-:W-:Y:S01]  /*0640*/  IADD3 R2, P0, PT, R21, UR4, RZ ;  /* 0x0000000415027c10 */ /* 0x000fe2000ff1e0ff */
[----:B------:R-:W-:Y:S02]  /*0650*/  IMAD R5, R5, UR18, R0 ;  /* 0x0000001205057c24 */ /* 0x000fe4000f8e0200 */
[----:B------:R-:W3:Y:S01]  /*0660*/  LDC.64 R18, c[0x0][0x388] ;  /* 0x0000e200ff127b82 */ /* 0x000ee20000000a00 */
[----:B------:R-:W-:Y:S01]  /*0670*/  MOV R25, UR18 ;  /* 0x0000001200197c02 */ /* 0x000fe20008000f00 */
[----:B-1----:R-:W-:Y:S01]  /*0680*/  IMAD.WIDE.U32 R10, R3, 0x8, R10 ;  /* 0x00000008030a7825 */ /* 0x002fe200078e000a */
[----:B------:R-:W-:-:S02]  /*0690*/  IADD3.X R3, PT, PT, RZ, RZ, RZ, P0, !PT ;  /* 0x000000ffff037210 */ /* 0x000fc400007fe4ff */
[----:B--2---:R-:W-:-:S03]  /*06a0*/  LEA R16, P0, R2, UR6, 0x3 ;  /* 0x0000000602107c11 */ /* 0x004fc6000f8018ff */
[----:B0-----:R-:W2:Y:S01]  /*06b0*/  LDG.E.64 R10, desc[UR16][R10.64] ;  /* 0x000000100a0a7981 */ /* 0x001ea2000c1e1b00 */
[----:B---3--:R-:W-:Y:S01]  /*06c0*/  IMAD.WIDE R18, R5, 0x8, R18 ;  /* 0x0000000805127825 */ /* 0x008fe200078e0212 */
[----:B------:R-:W-:-:S04]  /*06d0*/  LEA.HI.X R17, R2, UR7, R3, 0x3, P0 ;  /* 0x0000000702117c11 */ /* 0x000fc800080f1c03 */
[----:B------:R-:W2:Y:S01]  /*06e0*/  LDG.E.64 R14, desc[UR16][R18.64] ;  /* 0x00000010120e7981 */ /* 0x000ea2000c1e1b00 */
[----:B------:R-:W-:-:S03]  /*06f0*/  IMAD.WIDE R22, R23, 0x8, R18 ;  /* 0x0000000817167825 */ /* 0x000fc600078e0212 */
[----:B------:R-:W3:Y:S04]  /*0700*/  LDG.E.64 R6, desc[UR16][R16.64+0x8] ;  /* 0x0000081010067981 */ /* 0x000ee8000c1e1b00 */
[----:B------:R-:W3:Y:S01]  /*0710*/  LDG.E.64 R8, desc[UR16][R22.64] ;  /* 0x0000001016087981 */ /* 0x000ee2000c1e1b00 */
[----:B------:R-:W-:Y:S01]  /*0720*/  IMAD.WIDE R24, R25, 0x8, R22 ;  /* 0x0000000819187825 */ /* 0x000fe200078e0216 */
[----:B------:R-:W-:Y:S02]  /*0730*/  MOV R27, UR18 ;  /* 0x00000012001b7c02 */ /* 0x000fe40008000f00 */
[----:B------:R-:W4:Y:S04]  /*0740*/  LDG.E.64 R2, desc[UR16][R16.64+0x10] ;  /* 0x0000101010027981 */ /* 0x000f28000c1e1b00 */
[----:B------:R-:W4:Y:S01]  /*0750*/  LDG.E.64 R4, desc[UR16][R24.64] ;  /* 0x0000001018047981 */ /* 0x000f22000c1e1b00 */
[----:B------:R-:W-:-:S03]  /*0760*/  IMAD.WIDE R26, R27, 0x8, R24 ;  /* 0x000000081b1a7825 */ /* 0x000fc600078e0218 */
[----:B------:R-:W5:Y:S04]  /*0770*/  LDG.E.64 R18, desc[UR16][R16.64+0x18] ;  /* 0x0000181010127981 */ /* 0x000f68000c1e1b00 */
[----:B------:R-:W5:Y:S01]  /*0780*/  LDG.E.64 R26, desc[UR16][R26.64] ;  /* 0x000000101a1a7981 */ /* 0x000f62000c1e1b00 */
[----:B------:R-:W-:Y:S01]  /*0790*/  UIADD3 UR4, UPT, UPT, UR4, 0x4, URZ ;  /* 0x0000000404047890 */ /* 0x000fe2000fffe0ff */
[----:B--2---:R-:W-:-:S08]  /*07a0*/  DFMA R10, R10, R14, R12 ;  /* 0x0000000e0a0a722b */ /* 0x004fd0000000000c */
[----:B---3--:R-:W-:-:S08]  /*07b0*/  DFMA R6, R6, R8, R10 ;  /* 0x000000080606722b */ /* 0x008fd0000000000a */
[----:B----4-:R-:W-:-:S08]  /*07c0*/  DFMA R2, R2, R4, R6 ;  /* 0x000000040202722b */ /* 0x010fd00000000006 */
[----:B-----5:R-:W-:-:S11]  /*07d0*/  DFMA R12, R18, R26, R2 ;  /* 0x0000001a120c722b */ /* 0x020fd60000000002 */
.L_x_3:
[----:B------:R-:W-:Y:S05]  /*07e0*/  BRA.U !UP1, `(.L_x_2) ;  /* 0x0000000109a87547 */ /* 0x000fea000b800000 */
[----:B------:R-:W-:Y:S01]  /*07f0*/  UISETP.NE.AND UP0, UPT, UR5, 0x1, UPT ;  /* 0x000000010500788c */ /* 0x000fe2000bf05270 */
[----:B------:R-:W-:Y:S01]  /*0800*/  IMAD.U32 R9, RZ, RZ, UR4 ;  /* 0x00000004ff097e24 */ /* 0x000fe2000f8e00ff */
[----:B------:R-:W-:Y:S02]  /*0810*/  ULOP3.LUT UR5, UR18, 0x1, URZ, 0xc0, !UPT ;  /* 0x0000000112057892 */ /* 0x000fe4000f8ec0ff */
[----:B------:R-:W-:Y:S02]  /*0820*/  MOV R11, UR18 ;  /* 0x00000012000b7c02 */ /* 0x000fe40008000f00 */
[----:B------:R-:W-:Y:S01]  /*0830*/  PLOP3.LUT P1, PT, PT, PT, UP0, 0x80, 0x8 ;  /* 0x000000000008781c */ /* 0x000fe20003f2f008 */
[----:B------:R-:W-:-:S04]  /*0840*/  UISETP.NE.U32.AND UP1, UPT, UR5, 0x1, UPT ;  /* 0x000000010500788c */ /* 0x000fc8000bf25070 */
[----:B------:R-:W1:Y:S02]  /*0850*/  @UP0 LDCU.128 UR8, c[0x0][0x380] ;  /* 0x00007000ff0807ac */ /* 0x000e640008000c00 */
[----:B------:R-:W-:Y:S01]  /*0860*/  PLOP3.LUT P0, PT, PT, PT, UP1, 0x80, 0x8 ;  /* 0x000000000008781c */ /* 0x000fe20003f0f018 */
[----:B------:R-:W2:Y:S05]  /*0870*/  @UP0 LDCU.64 UR6, c[0x0][0x380] ;  /* 0x00007000ff0607ac */ /* 0x000eaa0008000a00 */
[C---:B------:R-:W-:Y:S01]  /*0880*/  @P1 IADD3 R7, PT, PT, R21.reuse, UR4, RZ ;  /* 0x0000000415071c10 */ /* 0x040fe2000fffe0ff */
[----:B------:R-:W3:Y:S01]  /*0890*/  @!UP1 LDCU.128 UR12, c[0x0][0x380] ;  /* 0x00007000ff0c97ac */ /* 0x000ee20008000c00 */
[----:B------:R-:W-:Y:S01]  /*08a0*/  @P1 IADD3 R6, P2, PT, R21, UR4, RZ ;  /* 0x0000000415061c10 */ /* 0x000fe2000ff5e0ff */
[----:B------:R-:W-:Y:S01]  /*08b0*/  @P1 IMAD R9, R9, UR18, R0 ;  /* 0x0000001209091c24 */ /* 0x000fe2000f8e0200 */
[----:B------:R-:W-:Y:S01]  /*08c0*/  @UP0 UIADD3 UR4, UPT, UPT, UR4, 0x2, URZ ;  /* 0x0000000204040890 */ /* 0x000fe2000fffe0ff */
[----:B-1----:R-:W-:Y:S01]  /*08d0*/  MOV R2, UR8 ;  /* 0x0000000800027c02 */ /* 0x002fe20008000f00 */
[----:B------:R-:W-:Y:S01]  /*08e0*/  IMAD.U32 R3, RZ, RZ, UR9 ;  /* 0x00000009ff037e24 */ /* 0x000fe2000f8e00ff */
[----:B------:R-:W-:-:S02]  /*08f0*/  MOV R4, UR10 ;  /* 0x0000000a00047c02 */ /* 0x000fc40008000f00 */
[----:B------:R-:W-:Y:S01]  /*0900*/  MOV R5, UR11 ;  /* 0x0000000b00057c02 */ /* 0x000fe20008000f00 */
[----:B------:R-:W-:-:S04]  /*0910*/  @P1 IMAD.WIDE.U32 R2, R7, 0x8, R2 ;  /* 0x0000000807021825 */ /* 0x000fc800078e0002 */
[----:B------:R-:W-:Y:S01]  /*0920*/  @P1 IMAD.WIDE R4, R9, 0x8, R4 ;  /* 0x0000000809041825 */ /* 0x000fe200078e0204 */
[----:B------:R-:W-:Y:S01]  /*0930*/  MOV R19, UR4 ;  /* 0x0000000400137c02 */ /* 0x000fe20008000f00 */
[----:B0-----:R-:W4:Y:S02]  /*0940*/  @P1 LDG.E.64 R2, desc[UR16][R2.64] ;  /* 0x0000001002021981 */ /* 0x001f24000c1e1b00 */
[----:B------:R-:W-:Y:S01]  /*0950*/  @P1 IMAD.X R7, RZ, RZ, RZ, P2 ;  /* 0x000000ffff071224 */ /* 0x000fe200010e06ff */
[----:B--2---:R-:W-:-:S04]  /*0960*/  @P1 LEA R8, P2, R6, UR6, 0x3 ;  /* 0x0000000606081c11 */ /* 0x004fc8000f8418ff */
[----:B------:R-:W-:Y:S01]  /*0970*/  @P1 LEA.HI.X R9, R6, UR7, R7, 0x3, P2 ;  /* 0x0000000706091c11 */ /* 0x000fe200090f1c07 */
[----:B------:R-:W-:Y:S02]  /*0980*/  @P1 IMAD.WIDE R6, R11, 0x8, R4 ;  /* 0x000000080b061825 */ /* 0x000fe400078e0204 */
[----:B------:R-:W4:Y:S01]  /*0990*/  @P1 LDG.E.64 R4, desc[UR16][R4.64] ;  /* 0x0000001004041981 */ /* 0x000f22000c1e1b00 */
[----:B---3--:R-:W-:Y:S01]  /*09a0*/  MOV R14, UR12 ;  /* 0x0000000c000e7c02 */ /* 0x008fe20008000f00 */
[----:B------:R-:W-:Y:S01]  /*09b0*/  IMAD.U32 R15, RZ, RZ, UR13 ;  /* 0x0000000dff0f7e24 */ /* 0x000fe2000f8e00ff */
[----:B------:R-:W-:Y:S01]  /*09c0*/  MOV R10, UR14 ;  /* 0x0000000e000a7c02 */ /* 0x000fe20008000f00 */
[----:B------:R-:W-:Y:S01]  /*09d0*/  IMAD.U32 R11, RZ, RZ, UR15 ;  /* 0x0000000fff0b7e24 */ /* 0x000fe2000f8e00ff */
[----:B------:R-:W-:Y:S01]  /*09e0*/  @!P0 IADD3 R17, PT, PT, R21, UR4, RZ ;  /* 0x0000000415118c10 */ /* 0x000fe2000fffe0ff */
[----:B------:R-:W-:Y:S01]  /*09f0*/  @!P0 IMAD R19, R19, UR18, R0 ;  /* 0x0000001213138c24 */ /* 0x000fe2000f8e0200 */
[----:B------:R-:W2:Y:S04]  /*0a00*/  @P1 LDG.E.64 R6, desc[UR16][R6.64] ;  /* 0x0000001006061981 */ /* 0x000ea8000c1e1b00 */
[----:B------:R-:W2:Y:S01]  /*0a10*/  @P1 LDG.E.64 R8, desc[UR16][R8.64+0x8] ;  /* 0x0000081008081981 */ /* 0x000ea2000c1e1b00 */
[----:B------:R-:W-:-:S04]  /*0a20*/  @!P0 IMAD.WIDE.U32 R14, R17, 0x8, R14 ;  /* 0x00000008110e8825 */ /* 0x000fc800078e000e */
[----:B------:R-:W-:Y:S02]  /*0a30*/  @!P0 IMAD.WIDE R10, R19, 0x8, R10 ;  /* 0x00000008130a8825 */ /* 0x000fe400078e020a */
[----:B------:R-:W3:Y:S04]  /*0a40*/  @!P0 LDG.E.64 R14, desc[UR16][R14.64] ;  /* 0x000000100e0e8981 */ /* 0x000ee8000c1e1b00 */
[----:B------:R-:W3:Y:S01]  /*0a50*/  @!P0 LDG.E.64 R10, desc[UR16][R10.64] ;  /* 0x000000100a0a8981 */ /* 0x000ee2000c1e1b00 */
[----:B----4-:R-:W-:-:S08]  /*0a60*/  @P1 DFMA R2, R2, R4, R12 ;  /* 0x000000040202122b */ /* 0x010fd0000000000c */
[----:B--2---:R-:W-:-:S08]  /*0a70*/  @P1 DFMA R12, R8, R6, R2 ;  /* 0x00000006080c122b */ /* 0x004fd00000000002 */
[----:B---3--:R-:W-:-:S11]  /*0a80*/  @!P0 DFMA R12, R14, R10, R12 ;  /* 0x0000000a0e0c822b */ /* 0x008fd6000000000c */
.L_x_2:
[----:B------:R-:W1:Y:S01]  /*0a90*/  LDC.64 R2, c[0x0][0x390] ;  /* 0x0000e400ff027b82 */ /* 0x000e620000000a00 */
[----:B------:R-:W-:-:S05]  /*0aa0*/  IADD3 R21, PT, PT, R0, R21, RZ ;  /* 0x0000001500157210 */ /* 0x000fca0007ffe0ff */
[----:B-1----:R-:W-:-:S05]  /*0ab0*/  IMAD.WIDE R2, R21, 0x8, R2 ;  /* 0x0000000815027825 */ /* 0x002fca00078e0202 */
[----:B0-----:R-:W-:Y:S01]  /*0ac0*/  STG.E.64 desc[UR16][R2.64], R12 ;  /* 0x0000000c02007986 */ /* 0x001fe2000c101b10 */
[----:B------:R-:W-:Y:S05]  /*0ad0*/  EXIT ;  /* 0x000000000000794d */ /* 0x000fea0003800000 */
.L_x_4:
[----:B------:R-:W-:-:S00]  /*0ae0*/  BRA `(.L_x_4) ;  /* 0xfffffffc00fc7947 */ /* 0x000fc0000383ffff */
[----:B------:R-:W-:-:S00]  /*0af0*/  NOP ;  /* 0x0000000000007918 */ /* 0x000fc00000000000 */
        /* <DEDUP_REMOVED lines=8> */
.L_x_5:


//--------------------- .nv.shared.reserved.0     --------------------------
	.section	.nv.shared.reserved.0,"aw",@nobits
	.weak		__nv_reservedSMEM_offset_0_alias
	.size		__nv_reservedSMEM_offset_0_alias, 0, 64
	.other		__nv_reservedSMEM_offset_0_alias,@"STO_CUDA_RESERVED_SHARED STV_DEFAULT"
__nv_reservedSMEM_offset_0_alias:
	.zero		0
	.zero		64


//--------------------- .nv.constant0._Z11mmul_doublePKdS0_Pdi --------------------------
	.section	.nv.constant0._Z11mmul_doublePKdS0_Pdi,"a",@progbits
	.sectionflags	@""
	.align	4
.nv.constant0._Z11mmul_doublePKdS0_Pdi:
	.zero		924


//--------------------- SYMBOLS --------------------------

	.type		.nv.reservedSmem.offset0,@object
	.size		.nv.reservedSmem.offset0,0x4
